//
// Generated by NVIDIA NVVM Compiler
//
// Compiler Build ID: CL-36424714
// Cuda compilation tools, release 13.0, V13.0.88
// Based on NVVM 20.0.0
//

.version 9.0
.target sm_100
.address_size 64

	// .globl	_Z9vectorAddPKfS0_Pfm

.visible .entry _Z9vectorAddPKfS0_Pfm(
	.param .u64 .ptr .align 1 _Z9vectorAddPKfS0_Pfm_param_0,
	.param .u64 .ptr .align 1 _Z9vectorAddPKfS0_Pfm_param_1,
	.param .u64 .ptr .align 1 _Z9vectorAddPKfS0_Pfm_param_2,
	.param .u64 _Z9vectorAddPKfS0_Pfm_param_3
)
{
	.reg .pred 	%p<3>;
	.reg .b32 	%r<7>;
	.reg .b32 	%f<4>;
	.reg .b64 	%rd<17>;

	ld.param.u64 	%rd8, [_Z9vectorAddPKfS0_Pfm_param_0];
	ld.param.u64 	%rd9, [_Z9vectorAddPKfS0_Pfm_param_1];
	ld.param.u64 	%rd10, [_Z9vectorAddPKfS0_Pfm_param_2];
	ld.param.u64 	%rd11, [_Z9vectorAddPKfS0_Pfm_param_3];
	mov.u32 	%r2, %ctaid.x;
	mov.u32 	%r3, %ntid.x;
	mov.u32 	%r4, %tid.x;
	mad.lo.s32 	%r5, %r2, %r3, %r4;
	cvt.u64.u32 	%rd16, %r5;
	mov.u32 	%r6, %nctaid.x;
	mul.lo.s32 	%r1, %r3, %r6;
	setp.le.u64 	%p1, %rd11, %rd16;
	@%p1 bra 	$L__BB0_3;
	cvt.u64.u32 	%rd2, %r1;
	cvta.to.global.u64 	%rd3, %rd8;
	cvta.to.global.u64 	%rd4, %rd9;
	cvta.to.global.u64 	%rd5, %rd10;
$L__BB0_2:
	shl.b64 	%rd12, %rd16, 2;
	add.s64 	%rd13, %rd3, %rd12;
	ld.global.f32 	%f1, [%rd13];
	add.s64 	%rd14, %rd4, %rd12;
	ld.global.f32 	%f2, [%rd14];
	add.f32 	%f3, %f1, %f2;
	add.s64 	%rd15, %rd5, %rd12;
	st.global.f32 	[%rd15], %f3;
	add.s64 	%rd16, %rd16, %rd2;
	setp.lt.u64 	%p2, %rd16, %rd11;
	@%p2 bra 	$L__BB0_2;
$L__BB0_3:
	ret;

}


// ===== COMPILED SASS (sm_100) =====

	.target	sm_100

	.elftype	@"ET_EXEC"


//--------------------- .note.nv.tkinfo           --------------------------
	.section	.note.nv.tkinfo,"",@"SHT_NOTE"
	.sectionflags	@"SHF_NOTE_NV_TKINFO"
	.tkinfo
        /*0018*/ 	.word	0x00000002
        /*0030*/ 	.string	""
        /*0030*/ 	.string	"ptxas"
        /*0030*/ 	.string	"Cuda compilation tools, release 13.0, V13.0.88"
        /*0030*/ 	.string	"Build cuda_13.0.r13.0/compiler.36424714_0"
        /*0030*/ 	.string	"-arch sm_100 -m 64 "



//--------------------- .note.nv.cuinfo           --------------------------
	.section	.note.nv.cuinfo,"",@"SHT_NOTE"
	.sectionflags	@"SHF_NOTE_NV_CUINFO"
        /*0018*/ 	.short	0x0002
        /*001a*/ 	.short	0x0064
        /*001c*/ 	.short	0x0082
	.zero		2


//--------------------- .nv.info                  --------------------------
	.section	.nv.info,"",@"SHT_CUDA_INFO"
	.align	4


	//----- nvinfo : EIATTR_REGCOUNT
	.align		4
        /*0000*/ 	.byte	0x04, 0x2f
        /*0002*/ 	.short	(.L_1 - .L_0)
	.align		4
.L_0:
        /*0004*/ 	.word	index@(_Z9vectorAddPKfS0_Pfm)
        /*0008*/ 	.word	0x0000000e


	//----- nvinfo : EIATTR_FRAME_SIZE
	.align		4
.L_1:
        /*000c*/ 	.byte	0x04, 0x11
        /*000e*/ 	.short	(.L_3 - .L_2)
	.align		4
.L_2:
        /*0010*/ 	.word	index@(_Z9vectorAddPKfS0_Pfm)
        /*0014*/ 	.word	0x00000000


	//----- nvinfo : EIATTR_MIN_STACK_SIZE
	.align		4
.L_3:
        /*0018*/ 	.byte	0x04, 0x12
        /*001a*/ 	.short	(.L_5 - .L_4)
	.align		4
.L_4:
        /*001c*/ 	.word	index@(_Z9vectorAddPKfS0_Pfm)
        /*0020*/ 	.word	0x00000000
.L_5:


//--------------------- .nv.compat                --------------------------
	.section	.nv.compat,"",@"SHT_CUDA_COMPAT_INFO"
	.align	4
        /*0000*/ 	.byte	0x02, 0x09, 0x00, 0x00, 0x02, 0x02, 0x01, 0x00, 0x02, 0x05, 0x05, 0x00, 0x03, 0x07, 0x01, 0x01
        /*0010*/ 	.byte	0x02, 0x03, 0x00, 0x00, 0x02, 0x06, 0x01, 0x00, 0x04, 0x0b, 0x08, 0x00, 0x09, 0x00, 0x00, 0x00
        /*0020*/ 	.byte	0x00, 0x00, 0x00, 0x00


//--------------------- .nv.info._Z9vectorAddPKfS0_Pfm --------------------------
	.section	.nv.info._Z9vectorAddPKfS0_Pfm,"",@"SHT_CUDA_INFO"
	.sectionflags	@""
	.align	4


	//----- nvinfo : EIATTR_CUDA_API_VERSION
	.align		4
        /*0000*/ 	.byte	0x04, 0x37
        /*0002*/ 	.short	(.L_7 - .L_6)
.L_6:
        /*0004*/ 	.word	0x00000082


	//----- nvinfo : EIATTR_KPARAM_INFO
	.align		4
.L_7:
        /*0008*/ 	.byte	0x04, 0x17
        /*000a*/ 	.short	(.L_9 - .L_8)
.L_8:
        /*000c*/ 	.word	0x00000000
        /*0010*/ 	.short	0x0003
        /*0012*/ 	.short	0x0018
        /*0014*/ 	.byte	0x00, 0xf0, 0x21, 0x00


	//----- nvinfo : EIATTR_KPARAM_INFO
	.align		4
.L_9:
        /*0018*/ 	.byte	0x04, 0x17
        /*001a*/ 	.short	(.L_11 - .L_10)
.L_10:
        /*001c*/ 	.word	0x00000000
        /*0020*/ 	.short	0x0002
        /*0022*/ 	.short	0x0010
        /*0024*/ 	.byte	0x00, 0xf5, 0x21, 0x00


	//----- nvinfo : EIATTR_KPARAM_INFO
	.align		4
.L_11:
        /*0028*/ 	.byte	0x04, 0x17
        /*002a*/ 	.short	(.L_13 - .L_12)
.L_12:
        /*002c*/ 	.word	0x00000000
        /*0030*/ 	.short	0x0001
        /*0032*/ 	.short	0x0008
        /*0034*/ 	.byte	0x00, 0xf5, 0x21, 0x00


	//----- nvinfo : EIATTR_KPARAM_INFO
	.align		4
.L_13:
        /*0038*/ 	.byte	0x04, 0x17
        /*003a*/ 	.short	(.L_15 - .L_14)
.L_14:
        /*003c*/ 	.word	0x00000000
        /*0040*/ 	.short	0x0000
        /*0042*/ 	.short	0x0000
        /*0044*/ 	.byte	0x00, 0xf5, 0x21, 0x00


	//----- nvinfo : EIATTR_SPARSE_MMA_MASK
	.align		4
.L_15:
        /*0048*/ 	.byte	0x03, 0x50
        /*004a*/ 	.short	0x0000


	//----- nvinfo : EIATTR_MAXREG_COUNT
	.align		4
        /*004c*/ 	.byte	0x03, 0x1b
        /*004e*/ 	.short	0x00ff


	//----- nvinfo : EIATTR_MERCURY_ISA_VERSION
	.align		4
        /*0050*/ 	.byte	0x03, 0x5f
        /*0052*/ 	.short	0x0101


	//----- nvinfo : EIATTR_VRC_CTA_INIT_COUNT
	.align		4
        /*0054*/ 	.byte	0x02, 0x4a
	.zero		1
	.zero		1


	//----- nvinfo : EIATTR_EXIT_INSTR_OFFSETS
	.align		4
        /*0058*/ 	.byte	0x04, 0x1c
        /*005a*/ 	.short	(.L_17 - .L_16)


	//   ....[0]....
.L_16:
        /*005c*/ 	.word	0x000000a0


	//   ....[1]....
        /*0060*/ 	.word	0x00000200


	//----- nvinfo : EIATTR_CRS_STACK_SIZE
	.align		4
.L_17:
        /*0064*/ 	.byte	0x04, 0x1e
        /*0066*/ 	.short	(.L_19 - .L_18)
.L_18:
        /*0068*/ 	.word	0x00000000


	//----- nvinfo : EIATTR_CBANK_PARAM_SIZE
	.align		4
.L_19:
        /*006c*/ 	.byte	0x03, 0x19
        /*006e*/ 	.short	0x0020


	//----- nvinfo : EIATTR_PARAM_CBANK
	.align		4
        /*0070*/ 	.byte	0x04, 0x0a
        /*0072*/ 	.short	(.L_21 - .L_20)
	.align		4
.L_20:
        /*0074*/ 	.word	index@(.nv.constant0._Z9vectorAddPKfS0_Pfm)
        /*0078*/ 	.short	0x0380
        /*007a*/ 	.short	0x0020


	//----- nvinfo : EIATTR_SW_WAR
	.align		4
.L_21:
        /*007c*/ 	.byte	0x04, 0x36
        /*007e*/ 	.short	(.L_23 - .L_22)
.L_22:
        /*0080*/ 	.word	0x00000008
.L_23:


//--------------------- .nv.callgraph             --------------------------
	.section	.nv.callgraph,"",@"SHT_CUDA_CALLGRAPH"
	.align	4
	.sectionentsize	8
	.align		4
        /*0000*/ 	.word	0x00000000
	.align		4
        /*0004*/ 	.word	0xffffffff
	.align		4
        /*0008*/ 	.word	0x00000000
	.align		4
        /*000c*/ 	.word	0xfffffffe
	.align		4
        /*0010*/ 	.word	0x00000000
	.align		4
        /*0014*/ 	.word	0xfffffffd
	.align		4
        /*0018*/ 	.word	0x00000000
	.align		4
        /*001c*/ 	.word	0xfffffffc


//--------------------- .text._Z9vectorAddPKfS0_Pfm --------------------------
	.section	.text._Z9vectorAddPKfS0_Pfm,"ax",@progbits
	.align	128
        .global         _Z9vectorAddPKfS0_Pfm
        .type           _Z9vectorAddPKfS0_Pfm,@function
        .size           _Z9vectorAddPKfS0_Pfm,(.L_x_2 - _Z9vectorAddPKfS0_Pfm)
        .other          _Z9vectorAddPKfS0_Pfm,@"STO_CUDA_ENTRY STV_DEFAULT"
_Z9vectorAddPKfS0_Pfm:
.text._Z9vectorAddPKfS0_Pfm:
[----:B------:R-:W-:Y:S01]  /*0000*/  LDC R1, c[0x0][0x37c] ;  /* 0x0000df00ff017b82 */ /* 0x000fe20000000800 */
[----:B------:R-:W0:Y:S07]  /*0010*/  S2R R3, SR_TID.X ;  /* 0x0000000000037919 */ /* 0x000e2e0000002100 */
[----:B------:R-:W0:Y:S01]  /*0020*/  S2UR UR4, SR_CTAID.X ;  /* 0x00000000000479c3 */ /* 0x000e220000002500 */
[----:B------:R-:W1:Y:S07]  /*0030*/  LDCU.64 UR6, c[0x0][0x398] ;  /* 0x00007300ff0677ac */ /* 0x000e6e0008000a00 */
[----:B------:R-:W0:Y:S01]  /*0040*/  LDC R8, c[0x0][0x360] ;  /* 0x0000d800ff087b82 */ /* 0x000e220000000800 */
[----:B------:R-:W2:Y:S01]  /*0050*/  LDCU UR5, c[0x0][0x370] ;  /* 0x00006e00ff0577ac */ /* 0x000ea20008000800 */
[----:B0-----:R-:W-:-:S02]  /*0060*/  IMAD R0, R8, UR4, R3 ;  /* 0x0000000408007c24 */ /* 0x001fc4000f8e0203 */
[----:B--2---:R-:W-:-:S03]  /*0070*/  IMAD R8, R8, UR5, RZ ;  /* 0x0000000508087c24 */ /* 0x004fc6000f8e02ff */
[----:B-1----:R-:W-:-:S04]  /*0080*/  ISETP.GE.U32.AND P0, PT, R0, UR6, PT ;  /* 0x0000000600007c0c */ /* 0x002fc8000bf06070 */
[----:B------:R-:W-:-:S13]  /*0090*/  ISETP.GE.U32.AND.EX P0, PT, RZ, UR7, PT, P0 ;  /* 0x00000007ff007c0c */ /* 0x000fda000bf06100 */
[----:B------:R-:W-:Y:S05]  /*00a0*/  @P0 EXIT ;  /* 0x000000000000094d */ /* 0x000fea0003800000 */
[----:B------:R-:W-:Y:S01]  /*00b0*/  IMAD.MOV.U32 R11, RZ, RZ, RZ ;  /* 0x000000ffff0b7224 */ /* 0x000fe200078e00ff */
[----:B------:R-:W0:Y:S01]  /*00c0*/  LDCU.64 UR4, c[0x0][0x358] ;  /* 0x00006b00ff0477ac */ /* 0x000e220008000a00 */
[----:B------:R-:W1:Y:S01]  /*00d0*/  LDCU.64 UR12, c[0x0][0x390] ;  /* 0x00007200ff0c77ac */ /* 0x000e620008000a00 */
[----:B------:R-:W2:Y:S04]  /*00e0*/  LDCU.128 UR8, c[0x0][0x380] ;  /* 0x00007000ff0877ac */ /* 0x000ea80008000c00 */
.L_x_0:
[C---:B---3--:R-:W-:Y:S01]  /*00f0*/  IMAD.SHL.U32 R6, R0.reuse, 0x4, RZ ;  /* 0x0000000400067824 */ /* 0x048fe200078e00ff */
[----:B------:R-:W-:-:S04]  /*0100*/  SHF.L.U64.HI R7, R0, 0x2, R11 ;  /* 0x0000000200077819 */ /* 0x000fc8000001020b */
[C---:B--2---:R-:W-:Y:S02]  /*0110*/  IADD3 R4, P1, PT, R6.reuse, UR10, RZ ;  /* 0x0000000a06047c10 */ /* 0x044fe4000ff3e0ff */
[----:B------:R-:W-:Y:S02]  /*0120*/  IADD3 R2, P0, PT, R6, UR8, RZ ;  /* 0x0000000806027c10 */ /* 0x000fe4000ff1e0ff */
[C---:B------:R-:W-:Y:S02]  /*0130*/  IADD3.X R5, PT, PT, R7.reuse, UR11, RZ, P1, !PT ;  /* 0x0000000b07057c10 */ /* 0x040fe40008ffe4ff */
[----:B------:R-:W-:-:S04]  /*0140*/  IADD3.X R3, PT, PT, R7, UR9, RZ, P0, !PT ;  /* 0x0000000907037c10 */ /* 0x000fc800087fe4ff */
[----:B0-----:R-:W2:Y:S04]  /*0150*/  LDG.E R5, desc[UR4][R4.64] ;  /* 0x0000000404057981 */ /* 0x001ea8000c1e1900 */
[----:B------:R-:W2:Y:S01]  /*0160*/  LDG.E R2, desc[UR4][R2.64] ;  /* 0x0000000402027981 */ /* 0x000ea2000c1e1900 */
[----:B-1----:R-:W-:-:S04]  /*0170*/  IADD3 R6, P0, PT, R6, UR12, RZ ;  /* 0x0000000c06067c10 */ /* 0x002fc8000ff1e0ff */
[----:B------:R-:W-:Y:S02]  /*0180*/  IADD3.X R7, PT, PT, R7, UR13, RZ, P0, !PT ;  /* 0x0000000d07077c10 */ /* 0x000fe400087fe4ff */
[----:B------:R-:W-:-:S05]  /*0190*/  IADD3 R0, P0, PT, R8, R0, RZ ;  /* 0x0000000008007210 */ /* 0x000fca0007f1e0ff */
[----:B------:R-:W-:Y:S01]  /*01a0*/  IMAD.X R11, RZ, RZ, R11, P0 ;  /* 0x000000ffff0b7224 */ /* 0x000fe200000e060b */
[----:B------:R-:W-:-:S04]  /*01b0*/  ISETP.GE.U32.AND P0, PT, R0, UR6, PT ;  /* 0x0000000600007c0c */ /* 0x000fc8000bf06070 */
[----:B------:R-:W-:Y:S01]  /*01c0*/  ISETP.GE.U32.AND.EX P0, PT, R11, UR7, PT, P0 ;  /* 0x000000070b007c0c */ /* 0x000fe2000bf06100 */
[----:B--2---:R-:W-:-:S05]  /*01d0*/  FADD R9, R2, R5 ;  /* 0x0000000502097221 */ /* 0x004fca0000000000 */
[----:B------:R3:W-:Y:S07]  /*01e0*/  STG.E desc[UR4][R6.64], R9 ;  /* 0x0000000906007986 */ /* 0x0007ee000c101904 */
[----:B------:R-:W-:Y:S05]  /*01f0*/  @!P0 BRA `(.L_x_0) ;  /* 0xfffffffc00bc8947 */ /* 0x000fea000383ffff */
[----:B------:R-:W-:Y:S05]  /*0200*/  EXIT ;  /* 0x000000000000794d */ /* 0x000fea0003800000 */
.L_x_1:
[----:B------:R-:W-:-:S00]  /*0210*/  BRA `(.L_x_1) ;  /* 0xfffffffc00fc7947 */ /* 0x000fc0000383ffff */
[----:B------:R-:W-:-:S00]  /*0220*/  NOP ;  /* 0x0000000000007918 */ /* 0x000fc00000000000 */
        /* <DEDUP_REMOVED lines=13> */
.L_x_2:


//--------------------- .nv.shared.reserved.0     --------------------------
	.section	.nv.shared.reserved.0,"aw",@nobits
	.weak		__nv_reservedSMEM_offset_0_alias
	.size		__nv_reservedSMEM_offset_0_alias, 0, 64
	.other		__nv_reservedSMEM_offset_0_alias,@"STO_CUDA_RESERVED_SHARED STV_DEFAULT"
__nv_reservedSMEM_offset_0_alias:
	.zero		0
	.zero		64


//--------------------- .nv.constant0._Z9vectorAddPKfS0_Pfm --------------------------
	.section	.nv.constant0._Z9vectorAddPKfS0_Pfm,"a",@progbits
	.sectionflags	@""
	.align	4
.nv.constant0._Z9vectorAddPKfS0_Pfm:
	.zero		928


//--------------------- SYMBOLS --------------------------

	.type		.nv.reservedSmem.offset0,@object
	.size		.nv.reservedSmem.offset0,0x4
